//
// Generated by NVIDIA NVVM Compiler
//
// Compiler Build ID: CL-36424714
// Cuda compilation tools, release 13.0, V13.0.88
// Based on NVVM 20.0.0
//

.version 9.0
.target sm_100
.address_size 64

	// .globl	_Z16updatePotentialsP8TNetwork

.visible .entry _Z16updatePotentialsP8TNetwork(
	.param .u64 .ptr .align 1 _Z16updatePotentialsP8TNetwork_param_0
)
{
	.reg .pred 	%p<16>;
	.reg .b16 	%rs<10>;
	.reg .b32 	%r<48>;
	.reg .b32 	%f<31>;
	.reg .b64 	%rd<38>;

	ld.param.u64 	%rd15, [_Z16updatePotentialsP8TNetwork_param_0];
	cvta.to.global.u64 	%rd1, %rd15;
	mov.u32 	%r1, %ctaid.x;
	mov.u32 	%r2, %tid.x;
	mul.lo.s32 	%r3, %r1, 100;
	add.s32 	%r21, %r3, %r2;
	mul.wide.u32 	%rd16, %r21, 4;
	add.s64 	%rd2, %rd1, %rd16;
	ld.global.u32 	%r4, [%rd2+356300];
	setp.lt.s32 	%p1, %r4, 1;
	@%p1 bra 	$L__BB0_17;
	mul.lo.s32 	%r5, %r1, 800;
	shl.b32 	%r6, %r2, 3;
	and.b32  	%r7, %r4, 3;
	setp.lt.u32 	%p2, %r4, 4;
	mov.b32 	%r45, 0;
	@%p2 bra 	$L__BB0_12;
	and.b32  	%r45, %r4, 2147483644;
	neg.s32 	%r44, %r45;
	add.s64 	%rd3, %rd1, 289100;
	add.s32 	%r43, %r5, %r6;
$L__BB0_3:
	mul.wide.u32 	%rd17, %r43, 4;
	add.s64 	%rd4, %rd1, %rd17;
	ld.global.u32 	%r23, [%rd4+289100];
	ld.global.u32 	%r24, [%rd4+311500];
	mad.lo.s32 	%r25, %r23, 100, %r24;
	cvt.s64.s32 	%rd18, %r25;
	add.s64 	%rd19, %rd1, %rd18;
	ld.global.u8 	%rs1, [%rd19+288400];
	setp.eq.s16 	%p3, %rs1, 0;
	@%p3 bra 	$L__BB0_5;
	ld.global.f32 	%f1, [%rd4+333900];
	ld.global.f32 	%f2, [%rd2+285600];
	add.f32 	%f3, %f1, %f2;
	st.global.f32 	[%rd2+285600], %f3;
$L__BB0_5:
	add.s64 	%rd5, %rd3, %rd17;
	ld.global.u32 	%r26, [%rd5+4];
	ld.global.u32 	%r27, [%rd5+22404];
	mad.lo.s32 	%r28, %r26, 100, %r27;
	cvt.s64.s32 	%rd21, %r28;
	add.s64 	%rd22, %rd1, %rd21;
	ld.global.u8 	%rs2, [%rd22+288400];
	setp.eq.s16 	%p4, %rs2, 0;
	@%p4 bra 	$L__BB0_7;
	ld.global.f32 	%f4, [%rd5+44804];
	ld.global.f32 	%f5, [%rd2+285600];
	add.f32 	%f6, %f4, %f5;
	st.global.f32 	[%rd2+285600], %f6;
$L__BB0_7:
	ld.global.u32 	%r29, [%rd5+8];
	ld.global.u32 	%r30, [%rd5+22408];
	mad.lo.s32 	%r31, %r29, 100, %r30;
	cvt.s64.s32 	%rd23, %r31;
	add.s64 	%rd24, %rd1, %rd23;
	ld.global.u8 	%rs3, [%rd24+288400];
	setp.eq.s16 	%p5, %rs3, 0;
	@%p5 bra 	$L__BB0_9;
	ld.global.f32 	%f7, [%rd5+44808];
	ld.global.f32 	%f8, [%rd2+285600];
	add.f32 	%f9, %f7, %f8;
	st.global.f32 	[%rd2+285600], %f9;
$L__BB0_9:
	ld.global.u32 	%r32, [%rd5+12];
	ld.global.u32 	%r33, [%rd5+22412];
	mad.lo.s32 	%r34, %r32, 100, %r33;
	cvt.s64.s32 	%rd25, %r34;
	add.s64 	%rd26, %rd1, %rd25;
	ld.global.u8 	%rs4, [%rd26+288400];
	setp.eq.s16 	%p6, %rs4, 0;
	@%p6 bra 	$L__BB0_11;
	ld.global.f32 	%f10, [%rd5+44812];
	ld.global.f32 	%f11, [%rd2+285600];
	add.f32 	%f12, %f10, %f11;
	st.global.f32 	[%rd2+285600], %f12;
$L__BB0_11:
	add.s32 	%r44, %r44, 4;
	add.s32 	%r43, %r43, 4;
	setp.ne.s32 	%p7, %r44, 0;
	@%p7 bra 	$L__BB0_3;
$L__BB0_12:
	setp.eq.s32 	%p8, %r7, 0;
	@%p8 bra 	$L__BB0_17;
	add.s32 	%r35, %r45, %r5;
	add.s32 	%r36, %r35, %r6;
	mul.wide.u32 	%rd27, %r36, 4;
	add.s64 	%rd28, %rd27, %rd1;
	add.s64 	%rd35, %rd28, 333900;
	neg.s32 	%r46, %r7;
$L__BB0_14:
	.pragma "nounroll";
	ld.global.u32 	%r37, [%rd35+-44800];
	ld.global.u32 	%r38, [%rd35+-22400];
	mad.lo.s32 	%r39, %r37, 100, %r38;
	cvt.s64.s32 	%rd29, %r39;
	add.s64 	%rd30, %rd1, %rd29;
	ld.global.u8 	%rs5, [%rd30+288400];
	setp.eq.s16 	%p9, %rs5, 0;
	@%p9 bra 	$L__BB0_16;
	ld.global.f32 	%f13, [%rd35];
	ld.global.f32 	%f14, [%rd2+285600];
	add.f32 	%f15, %f13, %f14;
	st.global.f32 	[%rd2+285600], %f15;
$L__BB0_16:
	add.s64 	%rd35, %rd35, 4;
	add.s32 	%r46, %r46, 1;
	setp.ne.s32 	%p10, %r46, 0;
	@%p10 bra 	$L__BB0_14;
$L__BB0_17:
	mul.lo.s32 	%r41, %r2, 100;
	mad.lo.s32 	%r42, %r1, 10000, %r41;
	cvt.u64.u32 	%rd31, %r3;
	add.s64 	%rd32, %rd1, %rd31;
	add.s64 	%rd37, %rd32, 288400;
	mul.wide.u32 	%rd33, %r42, 4;
	add.s64 	%rd34, %rd33, %rd1;
	add.s64 	%rd36, %rd34, 8;
	mov.b32 	%r47, 0;
$L__BB0_18:
	ld.global.u8 	%rs6, [%rd37];
	setp.eq.s16 	%p11, %rs6, 0;
	@%p11 bra 	$L__BB0_20;
	ld.global.f32 	%f16, [%rd36+-8];
	ld.global.f32 	%f17, [%rd2+285600];
	add.f32 	%f18, %f16, %f17;
	st.global.f32 	[%rd2+285600], %f18;
$L__BB0_20:
	ld.global.u8 	%rs7, [%rd37+1];
	setp.eq.s16 	%p12, %rs7, 0;
	@%p12 bra 	$L__BB0_22;
	ld.global.f32 	%f19, [%rd36+-4];
	ld.global.f32 	%f20, [%rd2+285600];
	add.f32 	%f21, %f19, %f20;
	st.global.f32 	[%rd2+285600], %f21;
$L__BB0_22:
	ld.global.u8 	%rs8, [%rd37+2];
	setp.eq.s16 	%p13, %rs8, 0;
	@%p13 bra 	$L__BB0_24;
	ld.global.f32 	%f22, [%rd36];
	ld.global.f32 	%f23, [%rd2+285600];
	add.f32 	%f24, %f22, %f23;
	st.global.f32 	[%rd2+285600], %f24;
$L__BB0_24:
	ld.global.u8 	%rs9, [%rd37+3];
	setp.eq.s16 	%p14, %rs9, 0;
	@%p14 bra 	$L__BB0_26;
	ld.global.f32 	%f25, [%rd36+4];
	ld.global.f32 	%f26, [%rd2+285600];
	add.f32 	%f27, %f25, %f26;
	st.global.f32 	[%rd2+285600], %f27;
$L__BB0_26:
	add.s64 	%rd37, %rd37, 4;
	add.s32 	%r47, %r47, 4;
	add.s64 	%rd36, %rd36, 16;
	setp.ne.s32 	%p15, %r47, 100;
	@%p15 bra 	$L__BB0_18;
	ld.global.f32 	%f28, [%rd2+280000];
	ld.global.f32 	%f29, [%rd2+285600];
	add.f32 	%f30, %f28, %f29;
	st.global.f32 	[%rd2+285600], %f30;
	ret;

}
	// .globl	_Z12updateActiveP8TNetwork
.visible .entry _Z12updateActiveP8TNetwork(
	.param .u64 .ptr .align 1 _Z12updateActiveP8TNetwork_param_0
)
{
	.reg .pred 	%p<2>;
	.reg .b16 	%rs<3>;
	.reg .b32 	%r<5>;
	.reg .b32 	%f<3>;
	.reg .b64 	%rd<8>;

	ld.param.u64 	%rd3, [_Z12updateActiveP8TNetwork_param_0];
	cvta.to.global.u64 	%rd4, %rd3;
	mov.u32 	%r1, %ctaid.x;
	mov.u32 	%r2, %tid.x;
	mad.lo.s32 	%r3, %r1, 100, %r2;
	cvt.u64.u32 	%rd1, %r3;
	mul.wide.u32 	%rd5, %r3, 4;
	add.s64 	%rd2, %rd4, %rd5;
	ld.global.f32 	%f1, [%rd2+285600];
	ld.global.f32 	%f2, [%rd2+282800];
	setp.ltu.f32 	%p1, %f1, %f2;
	@%p1 bra 	$L__BB1_2;
	mov.b32 	%r4, 0;
	st.global.u32 	[%rd2+285600], %r4;
	mad.lo.s64 	%rd6, %rd1, -3, %rd2;
	mov.b16 	%rs1, 1;
	st.global.u8 	[%rd6+288400], %rs1;
	bra.uni 	$L__BB1_3;
$L__BB1_2:
	mad.lo.s64 	%rd7, %rd1, -3, %rd2;
	mov.b16 	%rs2, 0;
	st.global.u8 	[%rd7+288400], %rs2;
$L__BB1_3:
	ret;

}
	// .globl	_Z9getOutputP8TNetworkPh
.visible .entry _Z9getOutputP8TNetworkPh(
	.param .u64 .ptr .align 1 _Z9getOutputP8TNetworkPh_param_0,
	.param .u64 .ptr .align 1 _Z9getOutputP8TNetworkPh_param_1
)
{
	.reg .b16 	%rs<2>;
	.reg .b32 	%r<2>;
	.reg .b64 	%rd<8>;

	ld.param.u64 	%rd1, [_Z9getOutputP8TNetworkPh_param_0];
	ld.param.u64 	%rd2, [_Z9getOutputP8TNetworkPh_param_1];
	cvta.to.global.u64 	%rd3, %rd2;
	cvta.to.global.u64 	%rd4, %rd1;
	mov.u32 	%r1, %tid.x;
	cvt.u64.u32 	%rd5, %r1;
	add.s64 	%rd6, %rd4, %rd5;
	ld.global.u8 	%rs1, [%rd6+289000];
	add.s64 	%rd7, %rd3, %rd5;
	st.global.u8 	[%rd7], %rs1;
	ret;

}


// ===== COMPILED SASS (sm_100) =====

	.target	sm_100

	.elftype	@"ET_EXEC"


//--------------------- .note.nv.tkinfo           --------------------------
	.section	.note.nv.tkinfo,"",@"SHT_NOTE"
	.sectionflags	@"SHF_NOTE_NV_TKINFO"
	.tkinfo
        /*0018*/ 	.word	0x00000002
        /*0030*/ 	.string	""
        /*0030*/ 	.string	"ptxas"
        /*0030*/ 	.string	"Cuda compilation tools, release 13.0, V13.0.88"
        /*0030*/ 	.string	"Build cuda_13.0.r13.0/compiler.36424714_0"
        /*0030*/ 	.string	"-arch sm_100 -m 64 "



//--------------------- .note.nv.cuinfo           --------------------------
	.section	.note.nv.cuinfo,"",@"SHT_NOTE"
	.sectionflags	@"SHF_NOTE_NV_CUINFO"
        /*0018*/ 	.short	0x0002
        /*001a*/ 	.short	0x0064
        /*001c*/ 	.short	0x0082
	.zero		2


//--------------------- .nv.info                  --------------------------
	.section	.nv.info,"",@"SHT_CUDA_INFO"
	.align	4


	//----- nvinfo : EIATTR_REGCOUNT
	.align		4
        /*0000*/ 	.byte	0x04, 0x2f
        /*0002*/ 	.short	(.L_1 - .L_0)
	.align		4
.L_0:
        /*0004*/ 	.word	index@(_Z16updatePotentialsP8TNetwork)
        /*0008*/ 	.word	0x0000001c


	//----- nvinfo : EIATTR_FRAME_SIZE
	.align		4
.L_1:
        /*000c*/ 	.byte	0x04, 0x11
        /*000e*/ 	.short	(.L_3 - .L_2)
	.align		4
.L_2:
        /*0010*/ 	.word	index@(_Z16updatePotentialsP8TNetwork)
        /*0014*/ 	.word	0x00000000


	//----- nvinfo : EIATTR_REGCOUNT
	.align		4
.L_3:
        /*0018*/ 	.byte	0x04, 0x2f
        /*001a*/ 	.short	(.L_5 - .L_4)
	.align		4
.L_4:
        /*001c*/ 	.word	index@(_Z12updateActiveP8TNetwork)
        /*0020*/ 	.word	0x0000000a


	//----- nvinfo : EIATTR_FRAME_SIZE
	.align		4
.L_5:
        /*0024*/ 	.byte	0x04, 0x11
        /*0026*/ 	.short	(.L_7 - .L_6)
	.align		4
.L_6:
        /*0028*/ 	.word	index@(_Z12updateActiveP8TNetwork)
        /*002c*/ 	.word	0x00000000


	//----- nvinfo : EIATTR_REGCOUNT
	.align		4
.L_7:
        /*0030*/ 	.byte	0x04, 0x2f
        /*0032*/ 	.short	(.L_9 - .L_8)
	.align		4
.L_8:
        /*0034*/ 	.word	index@(_Z9getOutputP8TNetworkPh)
        /*0038*/ 	.word	0x00000008


	//----- nvinfo : EIATTR_FRAME_SIZE
	.align		4
.L_9:
        /*003c*/ 	.byte	0x04, 0x11
        /*003e*/ 	.short	(.L_11 - .L_10)
	.align		4
.L_10:
        /*0040*/ 	.word	index@(_Z9getOutputP8TNetworkPh)
        /*0044*/ 	.word	0x00000000


	//----- nvinfo : EIATTR_MIN_STACK_SIZE
	.align		4
.L_11:
        /*0048*/ 	.byte	0x04, 0x12
        /*004a*/ 	.short	(.L_13 - .L_12)
	.align		4
.L_12:
        /*004c*/ 	.word	index@(_Z9getOutputP8TNetworkPh)
        /*0050*/ 	.word	0x00000000


	//----- nvinfo : EIATTR_MIN_STACK_SIZE
	.align		4
.L_13:
        /*0054*/ 	.byte	0x04, 0x12
        /*0056*/ 	.short	(.L_15 - .L_14)
	.align		4
.L_14:
        /*0058*/ 	.word	index@(_Z12updateActiveP8TNetwork)
        /*005c*/ 	.word	0x00000000


	//----- nvinfo : EIATTR_MIN_STACK_SIZE
	.align		4
.L_15:
        /*0060*/ 	.byte	0x04, 0x12
        /*0062*/ 	.short	(.L_17 - .L_16)
	.align		4
.L_16:
        /*0064*/ 	.word	index@(_Z16updatePotentialsP8TNetwork)
        /*0068*/ 	.word	0x00000000
.L_17:


//--------------------- .nv.compat                --------------------------
	.section	.nv.compat,"",@"SHT_CUDA_COMPAT_INFO"
	.align	4
        /*0000*/ 	.byte	0x02, 0x09, 0x00, 0x00, 0x02, 0x02, 0x01, 0x00, 0x02, 0x05, 0x05, 0x00, 0x03, 0x07, 0x01, 0x01
        /*0010*/ 	.byte	0x02, 0x03, 0x00, 0x00, 0x02, 0x06, 0x01, 0x00, 0x04, 0x0b, 0x08, 0x00, 0x09, 0x00, 0x00, 0x00
        /*0020*/ 	.byte	0x00, 0x00, 0x00, 0x00


//--------------------- .nv.info._Z9getOutputP8TNetworkPh --------------------------
	.section	.nv.info._Z9getOutputP8TNetworkPh,"",@"SHT_CUDA_INFO"
	.sectionflags	@""
	.align	4


	//----- nvinfo : EIATTR_CUDA_API_VERSION
	.align		4
        /*0000*/ 	.byte	0x04, 0x37
        /*0002*/ 	.short	(.L_19 - .L_18)
.L_18:
        /*0004*/ 	.word	0x00000082


	//----- nvinfo : EIATTR_KPARAM_INFO
	.align		4
.L_19:
        /*0008*/ 	.byte	0x04, 0x17
        /*000a*/ 	.short	(.L_21 - .L_20)
.L_20:
        /*000c*/ 	.word	0x00000000
        /*0010*/ 	.short	0x0001
        /*0012*/ 	.short	0x0008
        /*0014*/ 	.byte	0x00, 0xf5, 0x21, 0x00


	//----- nvinfo : EIATTR_KPARAM_INFO
	.align		4
.L_21:
        /*0018*/ 	.byte	0x04, 0x17
        /*001a*/ 	.short	(.L_23 - .L_22)
.L_22:
        /*001c*/ 	.word	0x00000000
        /*0020*/ 	.short	0x0000
        /*0022*/ 	.short	0x0000
        /*0024*/ 	.byte	0x00, 0xf5, 0x21, 0x00


	//----- nvinfo : EIATTR_SPARSE_MMA_MASK
	.align		4
.L_23:
        /*0028*/ 	.byte	0x03, 0x50
        /*002a*/ 	.short	0x0000


	//----- nvinfo : EIATTR_MAXREG_COUNT
	.align		4
        /*002c*/ 	.byte	0x03, 0x1b
        /*002e*/ 	.short	0x00ff


	//----- nvinfo : EIATTR_MERCURY_ISA_VERSION
	.align		4
        /*0030*/ 	.byte	0x03, 0x5f
        /*0032*/ 	.short	0x0101


	//----- nvinfo : EIATTR_VRC_CTA_INIT_COUNT
	.align		4
        /*0034*/ 	.byte	0x02, 0x4a
	.zero		1
	.zero		1


	//----- nvinfo : EIATTR_EXIT_INSTR_OFFSETS
	.align		4
        /*0038*/ 	.byte	0x04, 0x1c
        /*003a*/ 	.short	(.L_25 - .L_24)


	//   ....[0]....
.L_24:
        /*003c*/ 	.word	0x000000a0


	//----- nvinfo : EIATTR_CBANK_PARAM_SIZE
	.align		4
.L_25:
        /*0040*/ 	.byte	0x03, 0x19
        /*0042*/ 	.short	0x0010


	//----- nvinfo : EIATTR_PARAM_CBANK
	.align		4
        /*0044*/ 	.byte	0x04, 0x0a
        /*0046*/ 	.short	(.L_27 - .L_26)
	.align		4
.L_26:
        /*0048*/ 	.word	index@(.nv.constant0._Z9getOutputP8TNetworkPh)
        /*004c*/ 	.short	0x0380
        /*004e*/ 	.short	0x0010


	//----- nvinfo : EIATTR_SW_WAR
	.align		4
.L_27:
        /*0050*/ 	.byte	0x04, 0x36
        /*0052*/ 	.short	(.L_29 - .L_28)
.L_28:
        /*0054*/ 	.word	0x00000008
.L_29:


//--------------------- .nv.info._Z12updateActiveP8TNetwork --------------------------
	.section	.nv.info._Z12updateActiveP8TNetwork,"",@"SHT_CUDA_INFO"
	.sectionflags	@""
	.align	4


	//----- nvinfo : EIATTR_CUDA_API_VERSION
	.align		4
        /*0000*/ 	.byte	0x04, 0x37
        /*0002*/ 	.short	(.L_31 - .L_30)
.L_30:
        /*0004*/ 	.word	0x00000082


	//----- nvinfo : EIATTR_KPARAM_INFO
	.align		4
.L_31:
        /*0008*/ 	.byte	0x04, 0x17
        /*000a*/ 	.short	(.L_33 - .L_32)
.L_32:
        /*000c*/ 	.word	0x00000000
        /*0010*/ 	.short	0x0000
        /*0012*/ 	.short	0x0000
        /*0014*/ 	.byte	0x00, 0xf5, 0x21, 0x00


	//----- nvinfo : EIATTR_SPARSE_MMA_MASK
	.align		4
.L_33:
        /*0018*/ 	.byte	0x03, 0x50
        /*001a*/ 	.short	0x0000


	//----- nvinfo : EIATTR_MAXREG_COUNT
	.align		4
        /*001c*/ 	.byte	0x03, 0x1b
        /*001e*/ 	.short	0x00ff


	//----- nvinfo : EIATTR_MERCURY_ISA_VERSION
	.align		4
        /*0020*/ 	.byte	0x03, 0x5f
        /*0022*/ 	.short	0x0101


	//----- nvinfo : EIATTR_VRC_CTA_INIT_COUNT
	.align		4
        /*0024*/ 	.byte	0x02, 0x4a
	.zero		1
	.zero		1


	//----- nvinfo : EIATTR_EXIT_INSTR_OFFSETS
	.align		4
        /*0028*/ 	.byte	0x04, 0x1c
        /*002a*/ 	.short	(.L_35 - .L_34)


	//   ....[0]....
.L_34:
        /*002c*/ 	.word	0x000000f0


	//   ....[1]....
        /*0030*/ 	.word	0x00000130


	//----- nvinfo : EIATTR_CBANK_PARAM_SIZE
	.align		4
.L_35:
        /*0034*/ 	.byte	0x03, 0x19
        /*0036*/ 	.short	0x0008


	//----- nvinfo : EIATTR_PARAM_CBANK
	.align		4
        /*0038*/ 	.byte	0x04, 0x0a
        /*003a*/ 	.short	(.L_37 - .L_36)
	.align		4
.L_36:
        /*003c*/ 	.word	index@(.nv.constant0._Z12updateActiveP8TNetwork)
        /*0040*/ 	.short	0x0380
        /*0042*/ 	.short	0x0008


	//----- nvinfo : EIATTR_SW_WAR
	.align		4
.L_37:
        /*0044*/ 	.byte	0x04, 0x36
        /*0046*/ 	.short	(.L_39 - .L_38)
.L_38:
        /*0048*/ 	.word	0x00000008
.L_39:


//--------------------- .nv.info._Z16updatePotentialsP8TNetwork --------------------------
	.section	.nv.info._Z16updatePotentialsP8TNetwork,"",@"SHT_CUDA_INFO"
	.sectionflags	@""
	.align	4


	//----- nvinfo : EIATTR_CUDA_API_VERSION
	.align		4
        /*0000*/ 	.byte	0x04, 0x37
        /*0002*/ 	.short	(.L_41 - .L_40)
.L_40:
        /*0004*/ 	.word	0x00000082


	//----- nvinfo : EIATTR_KPARAM_INFO
	.align		4
.L_41:
        /*0008*/ 	.byte	0x04, 0x17
        /*000a*/ 	.short	(.L_43 - .L_42)
.L_42:
        /*000c*/ 	.word	0x00000000
        /*0010*/ 	.short	0x0000
        /*0012*/ 	.short	0x0000
        /*0014*/ 	.byte	0x00, 0xf5, 0x21, 0x00


	//----- nvinfo : EIATTR_SPARSE_MMA_MASK
	.align		4
.L_43:
        /*0018*/ 	.byte	0x03, 0x50
        /*001a*/ 	.short	0x0000


	//----- nvinfo : EIATTR_MAXREG_COUNT
	.align		4
        /*001c*/ 	.byte	0x03, 0x1b
        /*001e*/ 	.short	0x00ff


	//----- nvinfo : EIATTR_MERCURY_ISA_VERSION
	.align		4
        /*0020*/ 	.byte	0x03, 0x5f
        /*0022*/ 	.short	0x0101


	//----- nvinfo : EIATTR_VRC_CTA_INIT_COUNT
	.align		4
        /*0024*/ 	.byte	0x02, 0x4a
	.zero		1
	.zero		1


	//----- nvinfo : EIATTR_EXIT_INSTR_OFFSETS
	.align		4
        /*0028*/ 	.byte	0x04, 0x1c
        /*002a*/ 	.short	(.L_45 - .L_44)


	//   ....[0]....
.L_44:
        /*002c*/ 	.word	0x00000990


	//----- nvinfo : EIATTR_CRS_STACK_SIZE
	.align		4
.L_45:
        /*0030*/ 	.byte	0x04, 0x1e
        /*0032*/ 	.short	(.L_47 - .L_46)
.L_46:
        /*0034*/ 	.word	0x00000000


	//----- nvinfo : EIATTR_CBANK_PARAM_SIZE
	.align		4
.L_47:
        /*0038*/ 	.byte	0x03, 0x19
        /*003a*/ 	.short	0x0008


	//----- nvinfo : EIATTR_PARAM_CBANK
	.align		4
        /*003c*/ 	.byte	0x04, 0x0a
        /*003e*/ 	.short	(.L_49 - .L_48)
	.align		4
.L_48:
        /*0040*/ 	.word	index@(.nv.constant0._Z16updatePotentialsP8TNetwork)
        /*0044*/ 	.short	0x0380
        /*0046*/ 	.short	0x0008


	//----- nvinfo : EIATTR_SW_WAR
	.align		4
.L_49:
        /*0048*/ 	.byte	0x04, 0x36
        /*004a*/ 	.short	(.L_51 - .L_50)
.L_50:
        /*004c*/ 	.word	0x00000008
.L_51:


//--------------------- .nv.callgraph             --------------------------
	.section	.nv.callgraph,"",@"SHT_CUDA_CALLGRAPH"
	.align	4
	.sectionentsize	8
	.align		4
        /*0000*/ 	.word	0x00000000
	.align		4
        /*0004*/ 	.word	0xffffffff
	.align		4
        /*0008*/ 	.word	0x00000000
	.align		4
        /*000c*/ 	.word	0xfffffffe
	.align		4
        /*0010*/ 	.word	0x00000000
	.align		4
        /*0014*/ 	.word	0xfffffffd
	.align		4
        /*0018*/ 	.word	0x00000000
	.align		4
        /*001c*/ 	.word	0xfffffffc


//--------------------- .text._Z9getOutputP8TNetworkPh --------------------------
	.section	.text._Z9getOutputP8TNetworkPh,"ax",@progbits
	.align	128
        .global         _Z9getOutputP8TNetworkPh
        .type           _Z9getOutputP8TNetworkPh,@function
        .size           _Z9getOutputP8TNetworkPh,(.L_x_10 - _Z9getOutputP8TNetworkPh)
        .other          _Z9getOutputP8TNetworkPh,@"STO_CUDA_ENTRY STV_DEFAULT"
_Z9getOutputP8TNetworkPh:
.text._Z9getOutputP8TNetworkPh:
[----:B------:R-:W-:Y:S01]  /*0000*/  LDC R1, c[0x0][0x37c] ;  /* 0x0000df00ff017b82 */ /* 0x000fe20000000800 */
[----:B------:R-:W0:Y:S01]  /*0010*/  S2R R4, SR_TID.X ;  /* 0x0000000000047919 */ /* 0x000e220000002100 */
[----:B------:R-:W0:Y:S01]  /*0020*/  LDCU.128 UR8, c[0x0][0x380] ;  /* 0x00007000ff0877ac */ /* 0x000e220008000c00 */
[----:B------:R-:W1:Y:S01]  /*0030*/  LDCU.64 UR4, c[0x0][0x358] ;  /* 0x00006b00ff0477ac */ /* 0x000e620008000a00 */
[----:B0-----:R-:W-:-:S05]  /*0040*/  IADD3 R2, P0, PT, R4, UR8, RZ ;  /* 0x0000000804027c10 */ /* 0x001fca000ff1e0ff */
[----:B------:R-:W-:-:S06]  /*0050*/  IMAD.X R3, RZ, RZ, UR9, P0 ;  /* 0x00000009ff037e24 */ /* 0x000fcc00080e06ff */
[----:B-1----:R-:W2:Y:S01]  /*0060*/  LDG.E.U8 R3, desc[UR4][R2.64+0x468e8] ;  /* 0x0468e80402037981 */ /* 0x002ea2000c1e1100 */
[----:B------:R-:W-:-:S05]  /*0070*/  IADD3 R4, P0, PT, R4, UR10, RZ ;  /* 0x0000000a04047c10 */ /* 0x000fca000ff1e0ff */
[----:B------:R-:W-:-:S05]  /*0080*/  IMAD.X R5, RZ, RZ, UR11, P0 ;  /* 0x0000000bff057e24 */ /* 0x000fca00080e06ff */
[----:B--2---:R-:W-:Y:S01]  /*0090*/  STG.E.U8 desc[UR4][R4.64], R3 ;  /* 0x0000000304007986 */ /* 0x004fe2000c101104 */
[----:B------:R-:W-:Y:S05]  /*00a0*/  EXIT ;  /* 0x000000000000794d */ /* 0x000fea0003800000 */
.L_x_0:
[----:B------:R-:W-:-:S00]  /*00b0*/  BRA `(.L_x_0) ;  /* 0xfffffffc00fc7947 */ /* 0x000fc0000383ffff */
[----:B------:R-:W-:-:S00]  /*00c0*/  NOP ;  /* 0x0000000000007918 */ /* 0x000fc00000000000 */
        /* <DEDUP_REMOVED lines=11> */
.L_x_10:


//--------------------- .text._Z12updateActiveP8TNetwork --------------------------
	.section	.text._Z12updateActiveP8TNetwork,"ax",@progbits
	.align	128
        .global         _Z12updateActiveP8TNetwork
        .type           _Z12updateActiveP8TNetwork,@function
        .size           _Z12updateActiveP8TNetwork,(.L_x_11 - _Z12updateActiveP8TNetwork)
        .other          _Z12updateActiveP8TNetwork,@"STO_CUDA_ENTRY STV_DEFAULT"
_Z12updateActiveP8TNetwork:
.text._Z12updateActiveP8TNetwork:
[----:B------:R-:W-:Y:S01]  /*0000*/  LDC R1, c[0x0][0x37c] ;  /* 0x0000df00ff017b82 */ /* 0x000fe20000000800 */
[----:B------:R-:W0:Y:S07]  /*0010*/  S2R R7, SR_CTAID.X ;  /* 0x0000000000077919 */ /* 0x000e2e0000002500 */
[----:B------:R-:W1:Y:S01]  /*0020*/  LDC.64 R2, c[0x0][0x380] ;  /* 0x0000e000ff027b82 */ /* 0x000e620000000a00 */
[----:B------:R-:W2:Y:S01]  /*0030*/  LDCU.64 UR4, c[0x0][0x358] ;  /* 0x00006b00ff0477ac */ /* 0x000ea20008000a00 */
[----:B------:R-:W0:Y:S02]  /*0040*/  S2R R0, SR_TID.X ;  /* 0x0000000000007919 */ /* 0x000e240000002100 */
[----:B0-----:R-:W-:-:S04]  /*0050*/  IMAD R7, R7, 0x64, R0 ;  /* 0x0000006407077824 */ /* 0x001fc800078e0200 */
[----:B-1----:R-:W-:-:S05]  /*0060*/  IMAD.WIDE.U32 R2, R7, 0x4, R2 ;  /* 0x0000000407027825 */ /* 0x002fca00078e0002 */
[----:B--2---:R-:W2:Y:S04]  /*0070*/  LDG.E R0, desc[UR4][R2.64+0x45ba0] ;  /* 0x045ba00402007981 */ /* 0x004ea8000c1e1900 */
[----:B------:R-:W2:Y:S02]  /*0080*/  LDG.E R5, desc[UR4][R2.64+0x450b0] ;  /* 0x0450b00402057981 */ /* 0x000ea4000c1e1900 */
[----:B--2---:R-:W-:Y:S01]  /*0090*/  FSETP.GE.AND P0, PT, R0, R5, PT ;  /* 0x000000050000720b */ /* 0x004fe20003f06000 */
[----:B------:R-:W-:-:S12]  /*00a0*/  HFMA2 R0, -RZ, RZ, 0, 5.9604644775390625e-08 ;  /* 0x00000001ff007431 */ /* 0x000fd800000001ff */
[----:B------:R-:W-:Y:S01]  /*00b0*/  @P0 IMAD.WIDE.U32 R4, R7, -0x3, R2 ;  /* 0xfffffffd07040825 */ /* 0x000fe200078e0002 */
[----:B------:R0:W-:Y:S04]  /*00c0*/  @P0 STG.E desc[UR4][R2.64+0x45ba0], RZ ;  /* 0x045ba0ff02000986 */ /* 0x0001e8000c101904 */
[----:B------:R-:W-:-:S05]  /*00d0*/  @P0 IADD3 R5, PT, PT, R5, -R7, RZ ;  /* 0x8000000705050210 */ /* 0x000fca0007ffe0ff */
[----:B------:R0:W-:Y:S01]  /*00e0*/  @P0 STG.E.U8 desc[UR4][R4.64+0x46690], R0 ;  /* 0x0466900004000986 */ /* 0x0001e2000c101104 */
[----:B------:R-:W-:Y:S05]  /*00f0*/  @P0 EXIT ;  /* 0x000000000000094d */ /* 0x000fea0003800000 */
[----:B0-----:R-:W-:-:S05]  /*0100*/  IMAD.WIDE.U32 R2, R7, -0x3, R2 ;  /* 0xfffffffd07027825 */ /* 0x001fca00078e0002 */
[----:B------:R-:W-:-:S05]  /*0110*/  IADD3 R3, PT, PT, R3, -R7, RZ ;  /* 0x8000000703037210 */ /* 0x000fca0007ffe0ff */
[----:B------:R-:W-:Y:S01]  /*0120*/  STG.E.U8 desc[UR4][R2.64+0x46690], RZ ;  /* 0x046690ff02007986 */ /* 0x000fe2000c101104 */
[----:B------:R-:W-:Y:S05]  /*0130*/  EXIT ;  /* 0x000000000000794d */ /* 0x000fea0003800000 */
.L_x_1:
        /* <DEDUP_REMOVED lines=12> */
.L_x_11:


//--------------------- .text._Z16updatePotentialsP8TNetwork --------------------------
	.section	.text._Z16updatePotentialsP8TNetwork,"ax",@progbits
	.align	128
        .global         _Z16updatePotentialsP8TNetwork
        .type           _Z16updatePotentialsP8TNetwork,@function
        .size           _Z16updatePotentialsP8TNetwork,(.L_x_12 - _Z16updatePotentialsP8TNetwork)
        .other          _Z16updatePotentialsP8TNetwork,@"STO_CUDA_ENTRY STV_DEFAULT"
_Z16updatePotentialsP8TNetwork:
.text._Z16updatePotentialsP8TNetwork:
[----:B------:R-:W-:Y:S01]  /*0000*/  LDC R1, c[0x0][0x37c] ;  /* 0x0000df00ff017b82 */ /* 0x000fe20000000800 */
[----:B------:R-:W0:Y:S01]  /*0010*/  S2R R0, SR_CTAID.X ;  /* 0x0000000000007919 */ /* 0x000e220000002500 */
[----:B------:R-:W1:Y:S01]  /*0020*/  LDCU.64 UR4, c[0x0][0x380] ;  /* 0x00007000ff0477ac */ /* 0x000e620008000a00 */
[----:B------:R-:W2:Y:S01]  /*0030*/  S2R R9, SR_TID.X ;  /* 0x0000000000097919 */ /* 0x000ea20000002100 */
[----:B------:R-:W3:Y:S01]  /*0040*/  LDCU.64 UR6, c[0x0][0x358] ;  /* 0x00006b00ff0677ac */ /* 0x000ee20008000a00 */
[----:B------:R-:W4:Y:S01]  /*0050*/  LDCU.64 UR10, c[0x0][0x380] ;  /* 0x00007000ff0a77ac */ /* 0x000f220008000a00 */
[----:B------:R-:W0:Y:S01]  /*0060*/  LDCU.64 UR8, c[0x0][0x380] ;  /* 0x00007000ff0877ac */ /* 0x000e220008000a00 */
[----:B-1----:R-:W-:Y:S02]  /*0070*/  IMAD.U32 R4, RZ, RZ, UR4 ;  /* 0x00000004ff047e24 */ /* 0x002fe4000f8e00ff */
[----:B------:R-:W-:Y:S01]  /*0080*/  IMAD.U32 R5, RZ, RZ, UR5 ;  /* 0x00000005ff057e24 */ /* 0x000fe2000f8e00ff */
[----:B------:R-:W1:Y:S01]  /*0090*/  LDCU.64 UR4, c[0x0][0x380] ;  /* 0x00007000ff0477ac */ /* 0x000e620008000a00 */
[----:B0-----:R-:W-:-:S04]  /*00a0*/  IMAD R8, R0, 0x64, RZ ;  /* 0x0000006400087824 */ /* 0x001fc800078e02ff */
[----:B--2---:R-:W-:-:S04]  /*00b0*/  IMAD.IADD R3, R8, 0x1, R9 ;  /* 0x0000000108037824 */ /* 0x004fc800078e0209 */
[----:B------:R-:W-:-:S05]  /*00c0*/  IMAD.WIDE.U32 R2, R3, 0x4, R4 ;  /* 0x0000000403027825 */ /* 0x000fca00078e0004 */
[----:B---3--:R-:W2:Y:S01]  /*00d0*/  LDG.E R7, desc[UR6][R2.64+0x56fcc] ;  /* 0x056fcc0602077981 */ /* 0x008ea2000c1e1900 */
[----:B------:R-:W-:Y:S01]  /*00e0*/  BSSY.RECONVERGENT B0, `(.L_x_2) ;  /* 0x000005c000007945 */ /* 0x000fe20003800200 */
[----:B--2---:R-:W-:-:S13]  /*00f0*/  ISETP.GE.AND P0, PT, R7, 0x1, PT ;  /* 0x000000010700780c */ /* 0x004fda0003f06270 */
[----:B-1--4-:R-:W-:Y:S05]  /*0100*/  @!P0 BRA `(.L_x_3) ;  /* 0x0000000400648947 */ /* 0x012fea0003800000 */
[C---:B------:R-:W-:Y:S01]  /*0110*/  ISETP.GE.U32.AND P1, PT, R7.reuse, 0x4, PT ;  /* 0x000000040700780c */ /* 0x040fe20003f26070 */
[----:B------:R-:W-:Y:S01]  /*0120*/  BSSY.RECONVERGENT B1, `(.L_x_4) ;  /* 0x0000040000017945 */ /* 0x000fe20003800200 */
[----:B------:R-:W-:Y:S01]  /*0130*/  LOP3.LUT R12, R7, 0x3, RZ, 0xc0, !PT ;  /* 0x00000003070c7812 */ /* 0x000fe200078ec0ff */
[----:B------:R-:W-:Y:S01]  /*0140*/  IMAD.MOV.U32 R17, RZ, RZ, RZ ;  /* 0x000000ffff117224 */ /* 0x000fe200078e00ff */
[----:B------:R-:W-:Y:S02]  /*0150*/  SHF.L.U32 R13, R9, 0x3, RZ ;  /* 0x00000003090d7819 */ /* 0x000fe400000006ff */
[----:B------:R-:W-:-:S07]  /*0160*/  ISETP.NE.AND P0, PT, R12, RZ, PT ;  /* 0x000000ff0c00720c */ /* 0x000fce0003f05270 */
[----:B------:R-:W-:Y:S06]  /*0170*/  @!P1 BRA `(.L_x_5) ;  /* 0x0000000000e89947 */ /* 0x000fec0003800000 */
[----:B------:R-:W0:Y:S01]  /*0180*/  LDC.64 R4, c[0x0][0x380] ;  /* 0x0000e000ff047b82 */ /* 0x000e220000000a00 */
[----:B------:R-:W-:Y:S01]  /*0190*/  LOP3.LUT R17, R7, 0x7ffffffc, RZ, 0xc0, !PT ;  /* 0x7ffffffc07117812 */ /* 0x000fe200078ec0ff */
[----:B------:R-:W-:-:S04]  /*01a0*/  IMAD R19, R0, 0x320, R13 ;  /* 0x0000032000137824 */ /* 0x000fc800078e020d */
[----:B------:R-:W-:Y:S01]  /*01b0*/  IMAD.MOV R16, RZ, RZ, -R17 ;  /* 0x000000ffff107224 */ /* 0x000fe200078e0a11 */
[----:B0-----:R-:W-:-:S04]  /*01c0*/  IADD3 R6, P1, PT, R4, 0x4694c, RZ ;  /* 0x0004694c04067810 */ /* 0x001fc80007f3e0ff */
[----:B------:R-:W-:-:S09]  /*01d0*/  IADD3.X R7, PT, PT, RZ, R5, RZ, P1, !PT ;  /* 0x00000005ff077210 */ /* 0x000fd20000ffe4ff */
.L_x_6:
[----:B------:R-:W-:Y:S02]  /*01e0*/  IMAD.U32 R4, RZ, RZ, UR10 ;  /* 0x0000000aff047e24 */ /* 0x000fe4000f8e00ff */
[----:B------:R-:W-:Y:S02]  /*01f0*/  IMAD.U32 R5, RZ, RZ, UR11 ;  /* 0x0000000bff057e24 */ /* 0x000fe4000f8e00ff */
[----:B------:R-:W-:-:S05]  /*0200*/  IMAD.WIDE.U32 R14, R19, 0x4, R4 ;  /* 0x00000004130e7825 */ /* 0x000fca00078e0004 */
[----:B------:R-:W2:Y:S04]  /*0210*/  LDG.E R10, desc[UR6][R14.64+0x4694c] ;  /* 0x04694c060e0a7981 */ /* 0x000ea8000c1e1900 */
[----:B------:R-:W2:Y:S02]  /*0220*/  LDG.E R11, desc[UR6][R14.64+0x4c0cc] ;  /* 0x04c0cc060e0b7981 */ /* 0x000ea4000c1e1900 */
[----:B--2---:R-:W-:-:S05]  /*0230*/  IMAD R10, R10, 0x64, R11 ;  /* 0x000000640a0a7824 */ /* 0x004fca00078e020b */
[----:B------:R-:W-:-:S04]  /*0240*/  IADD3 R20, P1, PT, R10, UR4, RZ ;  /* 0x000000040a147c10 */ /* 0x000fc8000ff3e0ff */
[----:B------:R-:W-:-:S05]  /*0250*/  LEA.HI.X.SX32 R21, R10, UR5, 0x1, P1 ;  /* 0x000000050a157c11 */ /* 0x000fca00088f0eff */
[----:B------:R-:W2:Y:S02]  /*0260*/  LDG.E.U8 R20, desc[UR6][R20.64+0x46690] ;  /* 0x0466900614147981 */ /* 0x000ea4000c1e1100 */
[----:B--2---:R-:W-:-:S13]  /*0270*/  ISETP.NE.AND P1, PT, R20, RZ, PT ;  /* 0x000000ff1400720c */ /* 0x004fda0003f25270 */
[----:B------:R-:W2:Y:S04]  /*0280*/  @P1 LDG.E R10, desc[UR6][R14.64+0x5184c] ;  /* 0x05184c060e0a1981 */ /* 0x000ea8000c1e1900 */
[----:B------:R-:W2:Y:S02]  /*0290*/  @P1 LDG.E R11, desc[UR6][R2.64+0x45ba0] ;  /* 0x045ba006020b1981 */ /* 0x000ea4000c1e1900 */
[----:B--2---:R-:W-:Y:S01]  /*02a0*/  @P1 FADD R25, R10, R11 ;  /* 0x0000000b0a191221 */ /* 0x004fe20000000000 */
[----:B------:R-:W-:-:S04]  /*02b0*/  IMAD.WIDE.U32 R10, R19, 0x4, R6 ;  /* 0x00000004130a7825 */ /* 0x000fc800078e0006 */
[----:B------:R-:W-:Y:S04]  /*02c0*/  @P1 STG.E desc[UR6][R2.64+0x45ba0], R25 ;  /* 0x045ba01902001986 */ /* 0x000fe8000c101906 */
        /* <DEDUP_REMOVED lines=9> */
[----:B--2---:R-:W-:-:S05]  /*0360*/  @P1 FADD R21, R14, R21 ;  /* 0x000000150e151221 */ /* 0x004fca0000000000 */
[----:B------:R0:W-:Y:S04]  /*0370*/  @P1 STG.E desc[UR6][R2.64+0x45ba0], R21 ;  /* 0x045ba01502001986 */ /* 0x0001e8000c101906 */
        /* <DEDUP_REMOVED lines=12> */
[----:B0-----:R-:W2:Y:S02]  /*0440*/  LDG.E R21, desc[UR6][R10.64+0x578c] ;  /* 0x00578c060a157981 */ /* 0x001ea4000c1e1900 */
[----:B--2---:R-:W-:-:S05]  /*0450*/  IMAD R18, R18, 0x64, R21 ;  /* 0x0000006412127824 */ /* 0x004fca00078e0215 */
[----:B------:R-:W-:-:S04]  /*0460*/  IADD3 R20, P1, PT, R18, UR4, RZ ;  /* 0x0000000412147c10 */ /* 0x000fc8000ff3e0ff */
[----:B------:R-:W-:-:S05]  /*0470*/  LEA.HI.X.SX32 R21, R18, UR5, 0x1, P1 ;  /* 0x0000000512157c11 */ /* 0x000fca00088f0eff */
[----:B------:R-:W2:Y:S02]  /*0480*/  LDG.E.U8 R20, desc[UR6][R20.64+0x46690] ;  /* 0x0466900614147981 */ /* 0x000ea4000c1e1100 */
[----:B--2---:R-:W-:-:S13]  /*0490*/  ISETP.NE.AND P1, PT, R20, RZ, PT ;  /* 0x000000ff1400720c */ /* 0x004fda0003f25270 */
[----:B------:R-:W2:Y:S04]  /*04a0*/  @P1 LDG.E R14, desc[UR6][R10.64+0xaf0c] ;  /* 0x00af0c060a0e1981 */ /* 0x000ea8000c1e1900 */
[----:B------:R-:W2:Y:S01]  /*04b0*/  @P1 LDG.E R15, desc[UR6][R2.64+0x45ba0] ;  /* 0x045ba006020f1981 */ /* 0x000ea2000c1e1900 */
[----:B------:R-:W-:Y:S01]  /*04c0*/  IADD3 R16, PT, PT, R16, 0x4, RZ ;  /* 0x0000000410107810 */ /* 0x000fe20007ffe0ff */
[----:B------:R-:W-:Y:S02]  /*04d0*/  VIADD R19, R19, 0x4 ;  /* 0x0000000413137836 */ /* 0x000fe40000000000 */
[----:B--2---:R-:W-:-:S05]  /*04e0*/  @P1 FADD R15, R14, R15 ;  /* 0x0000000f0e0f1221 */ /* 0x004fca0000000000 */
[----:B------:R1:W-:Y:S01]  /*04f0*/  @P1 STG.E desc[UR6][R2.64+0x45ba0], R15 ;  /* 0x045ba00f02001986 */ /* 0x0003e2000c101906 */
[----:B------:R-:W-:-:S13]  /*0500*/  ISETP.NE.AND P1, PT, R16, RZ, PT ;  /* 0x000000ff1000720c */ /* 0x000fda0003f25270 */
[----:B-1----:R-:W-:Y:S05]  /*0510*/  @P1 BRA `(.L_x_6) ;  /* 0xfffffffc00301947 */ /* 0x002fea000383ffff */
.L_x_5:
[----:B------:R-:W-:Y:S05]  /*0520*/  BSYNC.RECONVERGENT B1 ;  /* 0x0000000000017941 */ /* 0x000fea0003800200 */
.L_x_4:
[----:B------:R-:W-:Y:S05]  /*0530*/  @!P0 BRA `(.L_x_3) ;  /* 0x0000000000588947 */ /* 0x000fea0003800000 */
[----:B------:R-:W-:Y:S01]  /*0540*/  IMAD R6, R0, 0x320, R17 ;  /* 0x0000032000067824 */ /* 0x000fe200078e0211 */
[----:B------:R-:W-:-:S03]  /*0550*/  IADD3 R12, PT, PT, -R12, RZ, RZ ;  /* 0x000000ff0c0c7210 */ /* 0x000fc60007ffe1ff */
[----:B------:R-:W-:-:S04]  /*0560*/  IMAD.IADD R13, R13, 0x1, R6 ;  /* 0x000000010d0d7824 */ /* 0x000fc800078e0206 */
[----:B------:R-:W-:-:S03]  /*0570*/  IMAD.WIDE.U32 R4, R13, 0x4, R4 ;  /* 0x000000040d047825 */ /* 0x000fc600078e0004 */
[----:B------:R-:W-:-:S05]  /*0580*/  IADD3 R4, P0, PT, R4, 0x5184c, RZ ;  /* 0x0005184c04047810 */ /* 0x000fca0007f1e0ff */
[----:B------:R-:W-:-:S08]  /*0590*/  IMAD.X R5, RZ, RZ, R5, P0 ;  /* 0x000000ffff057224 */ /* 0x000fd000000e0605 */
.L_x_7:
        /* <DEDUP_REMOVED lines=8> */
[----:B0-----:R-:W2:Y:S01]  /*0620*/  @P0 LDG.E R11, desc[UR6][R2.64+0x45ba0] ;  /* 0x045ba006020b0981 */ /* 0x001ea2000c1e1900 */
[----:B------:R-:W-:-:S05]  /*0630*/  VIADD R12, R12, 0x1 ;  /* 0x000000010c0c7836 */ /* 0x000fca0000000000 */
[----:B------:R-:W-:Y:S01]  /*0640*/  ISETP.NE.AND P1, PT, R12, RZ, PT ;  /* 0x000000ff0c00720c */ /* 0x000fe20003f25270 */
[----:B--2---:R-:W-:-:S05]  /*0650*/  @P0 FADD R11, R10, R11 ;  /* 0x0000000b0a0b0221 */ /* 0x004fca0000000000 */
[----:B------:R0:W-:Y:S01]  /*0660*/  @P0 STG.E desc[UR6][R2.64+0x45ba0], R11 ;  /* 0x045ba00b02000986 */ /* 0x0001e2000c101906 */
[----:B------:R-:W-:-:S04]  /*0670*/  IADD3 R4, P0, PT, R4, 0x4, RZ ;  /* 0x0000000404047810 */ /* 0x000fc80007f1e0ff */
[----:B------:R-:W-:Y:S02]  /*0680*/  IADD3.X R5, PT, PT, RZ, R5, RZ, P0, !PT ;  /* 0x00000005ff057210 */ /* 0x000fe400007fe4ff */
[----:B------:R-:W-:Y:S07]  /*0690*/  @P1 BRA `(.L_x_7) ;  /* 0xfffffffc00c01947 */ /* 0x000fee000383ffff */
.L_x_3:
[----:B------:R-:W-:Y:S05]  /*06a0*/  BSYNC.RECONVERGENT B0 ;  /* 0x0000000000007941 */ /* 0x000fea0003800200 */
.L_x_2:
[----:B------:R-:W1:Y:S01]  /*06b0*/  LDC.64 R4, c[0x0][0x380] ;  /* 0x0000e000ff047b82 */ /* 0x000e620000000a00 */
[----:B------:R-:W2:Y:S01]  /*06c0*/  LDCU.64 UR4, c[0x0][0x380] ;  /* 0x00007000ff0477ac */ /* 0x000ea20008000a00 */
[----:B------:R-:W-:-:S04]  /*06d0*/  IMAD R7, R0, 0x64, R9 ;  /* 0x0000006400077824 */ /* 0x000fc800078e0209 */
[----:B------:R-:W-:Y:S01]  /*06e0*/  IMAD R7, R7, 0x64, RZ ;  /* 0x0000006407077824 */ /* 0x000fe200078e02ff */
[----:B--2---:R-:W-:Y:S01]  /*06f0*/  IADD3 R6, P0, PT, R8, UR4, RZ ;  /* 0x0000000408067c10 */ /* 0x004fe2000ff1e0ff */
[----:B------:R-:W-:-:S03]  /*0700*/  UMOV UR4, URZ ;  /* 0x000000ff00047c82 */ /* 0x000fc60008000000 */
[----:B------:R-:W-:Y:S01]  /*0710*/  IADD3 R6, P1, PT, R6, 0x46690, RZ ;  /* 0x0004669006067810 */ /* 0x000fe20007f3e0ff */
[----:B-1----:R-:W-:-:S03]  /*0720*/  IMAD.WIDE.U32 R4, R7, 0x4, R4 ;  /* 0x0000000407047825 */ /* 0x002fc600078e0004 */
[----:B------:R-:W-:Y:S02]  /*0730*/  IADD3.X R7, PT, PT, RZ, UR5, RZ, P1, P0 ;  /* 0x00000005ff077c10 */ /* 0x000fe40008fe04ff */
[----:B------:R-:W-:-:S05]  /*0740*/  IADD3 R4, P2, PT, R4, 0x8, RZ ;  /* 0x0000000804047810 */ /* 0x000fca0007f5e0ff */
[----:B------:R-:W-:-:S08]  /*0750*/  IMAD.X R5, RZ, RZ, R5, P2 ;  /* 0x000000ffff057224 */ /* 0x000fd000010e0605 */
.L_x_8:
[----:B------:R-:W2:Y:S02]  /*0760*/  LDG.E.U8 R0, desc[UR6][R6.64] ;  /* 0x0000000606007981 */ /* 0x000ea4000c1e1100 */
[----:B--2---:R-:W-:-:S13]  /*0770*/  ISETP.NE.AND P0, PT, R0, RZ, PT ;  /* 0x000000ff0000720c */ /* 0x004fda0003f05270 */
[----:B------:R-:W2:Y:S04]  /*0780*/  @P0 LDG.E R0, desc[UR6][R4.64+-0x8] ;  /* 0xfffff80604000981 */ /* 0x000ea8000c1e1900 */
[----:B-1----:R-:W2:Y:S02]  /*0790*/  @P0 LDG.E R9, desc[UR6][R2.64+0x45ba0] ;  /* 0x045ba00602090981 */ /* 0x002ea4000c1e1900 */
[----:B--2---:R-:W-:-:S05]  /*07a0*/  @P0 FADD R9, R0, R9 ;  /* 0x0000000900090221 */ /* 0x004fca0000000000 */
[----:B------:R1:W-:Y:S04]  /*07b0*/  @P0 STG.E desc[UR6][R2.64+0x45ba0], R9 ;  /* 0x045ba00902000986 */ /* 0x0003e8000c101906 */
[----:B------:R-:W2:Y:S02]  /*07c0*/  LDG.E.U8 R0, desc[UR6][R6.64+0x1] ;  /* 0x0000010606007981 */ /* 0x000ea4000c1e1100 */
[----:B--2---:R-:W-:-:S13]  /*07d0*/  ISETP.NE.AND P0, PT, R0, RZ, PT ;  /* 0x000000ff0000720c */ /* 0x004fda0003f05270 */
[----:B------:R-:W2:Y:S04]  /*07e0*/  @P0 LDG.E R0, desc[UR6][R4.64+-0x4] ;  /* 0xfffffc0604000981 */ /* 0x000ea8000c1e1900 */
[----:B0-----:R-:W2:Y:S02]  /*07f0*/  @P0 LDG.E R11, desc[UR6][R2.64+0x45ba0] ;  /* 0x045ba006020b0981 */ /* 0x001ea4000c1e1900 */
[----:B--2---:R-:W-:-:S05]  /*0800*/  @P0 FADD R11, R0, R11 ;  /* 0x0000000b000b0221 */ /* 0x004fca0000000000 */
[----:B------:R0:W-:Y:S04]  /*0810*/  @P0 STG.E desc[UR6][R2.64+0x45ba0], R11 ;  /* 0x045ba00b02000986 */ /* 0x0001e8000c101906 */
[----:B------:R-:W2:Y:S02]  /*0820*/  LDG.E.U8 R0, desc[UR6][R6.64+0x2] ;  /* 0x0000020606007981 */ /* 0x000ea4000c1e1100 */
[----:B--2---:R-:W-:-:S13]  /*0830*/  ISETP.NE.AND P0, PT, R0, RZ, PT ;  /* 0x000000ff0000720c */ /* 0x004fda0003f05270 */
[----:B------:R-:W1:Y:S04]  /*0840*/  @P0 LDG.E R0, desc[UR6][R4.64] ;  /* 0x0000000604000981 */ /* 0x000e68000c1e1900 */
[----:B------:R-:W1:Y:S02]  /*0850*/  @P0 LDG.E R13, desc[UR6][R2.64+0x45ba0] ;  /* 0x045ba006020d0981 */ /* 0x000e64000c1e1900 */
[----:B-1----:R-:W-:-:S05]  /*0860*/  @P0 FADD R9, R0, R13 ;  /* 0x0000000d00090221 */ /* 0x002fca0000000000 */
[----:B------:R1:W-:Y:S04]  /*0870*/  @P0 STG.E desc[UR6][R2.64+0x45ba0], R9 ;  /* 0x045ba00902000986 */ /* 0x0003e8000c101906 */
[----:B------:R-:W2:Y:S02]  /*0880*/  LDG.E.U8 R0, desc[UR6][R6.64+0x3] ;  /* 0x0000030606007981 */ /* 0x000ea4000c1e1100 */
[----:B--2---:R-:W-:-:S13]  /*0890*/  ISETP.NE.AND P0, PT, R0, RZ, PT ;  /* 0x000000ff0000720c */ /* 0x004fda0003f05270 */
[----:B------:R2:W0:Y:S04]  /*08a0*/  @P0 LDG.E R0, desc[UR6][R4.64+0x4] ;  /* 0x0000040604000981 */ /* 0x000428000c1e1900 */
[----:B------:R-:W0:Y:S01]  /*08b0*/  @P0 LDG.E R13, desc[UR6][R2.64+0x45ba0] ;  /* 0x045ba006020d0981 */ /* 0x000e22000c1e1900 */
[----:B------:R-:W-:-:S04]  /*08c0*/  UIADD3 UR4, UPT, UPT, UR4, 0x4, URZ ;  /* 0x0000000404047890 */ /* 0x000fc8000fffe0ff */
[----:B------:R-:W-:Y:S01]  /*08d0*/  UISETP.NE.AND UP0, UPT, UR4, 0x64, UPT ;  /* 0x000000640400788c */ /* 0x000fe2000bf05270 */
[----:B--2---:R-:W-:-:S04]  /*08e0*/  IADD3 R4, P1, PT, R4, 0x10, RZ ;  /* 0x0000001004047810 */ /* 0x004fc80007f3e0ff */
[----:B------:R-:W-:Y:S01]  /*08f0*/  IADD3.X R5, PT, PT, RZ, R5, RZ, P1, !PT ;  /* 0x00000005ff057210 */ /* 0x000fe20000ffe4ff */
[----:B0-----:R-:W-:-:S05]  /*0900*/  @P0 FADD R11, R0, R13 ;  /* 0x0000000d000b0221 */ /* 0x001fca0000000000 */
[----:B------:R1:W-:Y:S01]  /*0910*/  @P0 STG.E desc[UR6][R2.64+0x45ba0], R11 ;  /* 0x045ba00b02000986 */ /* 0x0003e2000c101906 */
[----:B------:R-:W-:-:S05]  /*0920*/  IADD3 R6, P0, PT, R6, 0x4, RZ ;  /* 0x0000000406067810 */ /* 0x000fca0007f1e0ff */
[----:B------:R-:W-:Y:S01]  /*0930*/  IMAD.X R7, RZ, RZ, R7, P0 ;  /* 0x000000ffff077224 */ /* 0x000fe200000e0607 */
[----:B------:R-:W-:Y:S07]  /*0940*/  BRA.U UP0, `(.L_x_8) ;  /* 0xfffffffd00847547 */ /* 0x000fee000b83ffff */
[----:B------:R-:W2:Y:S04]  /*0950*/  LDG.E R0, desc[UR6][R2.64+0x445c0] ;  /* 0x0445c00602007981 */ /* 0x000ea8000c1e1900 */
[----:B------:R-:W2:Y:S02]  /*0960*/  LDG.E R5, desc[UR6][R2.64+0x45ba0] ;  /* 0x045ba00602057981 */ /* 0x000ea4000c1e1900 */
[----:B--2---:R-:W-:-:S05]  /*0970*/  FADD R5, R0, R5 ;  /* 0x0000000500057221 */ /* 0x004fca0000000000 */
[----:B------:R-:W-:Y:S01]  /*0980*/  STG.E desc[UR6][R2.64+0x45ba0], R5 ;  /* 0x045ba00502007986 */ /* 0x000fe2000c101906 */
[----:B------:R-:W-:Y:S05]  /*0990*/  EXIT ;  /* 0x000000000000794d */ /* 0x000fea0003800000 */
.L_x_9:
        /* <DEDUP_REMOVED lines=14> */
.L_x_12:


//--------------------- .nv.shared.reserved.0     --------------------------
	.section	.nv.shared.reserved.0,"aw",@nobits
	.weak		__nv_reservedSMEM_offset_0_alias
	.size		__nv_reservedSMEM_offset_0_alias, 0, 64
	.other		__nv_reservedSMEM_offset_0_alias,@"STO_CUDA_RESERVED_SHARED STV_DEFAULT"
__nv_reservedSMEM_offset_0_alias:
	.zero		0
	.zero		64


//--------------------- .nv.constant0._Z9getOutputP8TNetworkPh --------------------------
	.section	.nv.constant0._Z9getOutputP8TNetworkPh,"a",@progbits
	.sectionflags	@""
	.align	4
.nv.constant0._Z9getOutputP8TNetworkPh:
	.zero		912


//--------------------- .nv.constant0._Z12updateActiveP8TNetwork --------------------------
	.section	.nv.constant0._Z12updateActiveP8TNetwork,"a",@progbits
	.sectionflags	@""
	.align	4
.nv.constant0._Z12updateActiveP8TNetwork:
	.zero		904


//--------------------- .nv.constant0._Z16updatePotentialsP8TNetwork --------------------------
	.section	.nv.constant0._Z16updatePotentialsP8TNetwork,"a",@progbits
	.sectionflags	@""
	.align	4
.nv.constant0._Z16updatePotentialsP8TNetwork:
	.zero		904


//--------------------- SYMBOLS --------------------------

	.type		.nv.reservedSmem.offset0,@object
	.size		.nv.reservedSmem.offset0,0x4
